//
// Generated by NVIDIA NVVM Compiler
//
// Compiler Build ID: CL-36424714
// Cuda compilation tools, release 13.0, V13.0.88
// Based on NVVM 20.0.0
//

.version 9.0
.target sm_100
.address_size 64

	// .globl	_Z9histogramPiS_i

.visible .entry _Z9histogramPiS_i(
	.param .u64 .ptr .align 1 _Z9histogramPiS_i_param_0,
	.param .u64 .ptr .align 1 _Z9histogramPiS_i_param_1,
	.param .u32 _Z9histogramPiS_i_param_2
)
{
	.reg .pred 	%p<2>;
	.reg .b32 	%r<8>;
	.reg .b64 	%rd<9>;

	ld.param.u64 	%rd1, [_Z9histogramPiS_i_param_0];
	ld.param.u64 	%rd2, [_Z9histogramPiS_i_param_1];
	ld.param.u32 	%r2, [_Z9histogramPiS_i_param_2];
	mov.u32 	%r3, %ctaid.x;
	mov.u32 	%r4, %ntid.x;
	mov.u32 	%r5, %tid.x;
	mad.lo.s32 	%r1, %r3, %r4, %r5;
	setp.ge.s32 	%p1, %r1, %r2;
	@%p1 bra 	$L__BB0_2;
	cvta.to.global.u64 	%rd3, %rd1;
	cvta.to.global.u64 	%rd4, %rd2;
	mul.wide.s32 	%rd5, %r1, 4;
	add.s64 	%rd6, %rd3, %rd5;
	ld.global.u32 	%r6, [%rd6];
	mul.wide.s32 	%rd7, %r6, 4;
	add.s64 	%rd8, %rd4, %rd7;
	atom.global.add.u32 	%r7, [%rd8], 1;
$L__BB0_2:
	ret;

}


// ===== COMPILED SASS (sm_100) =====

	.target	sm_100

	.elftype	@"ET_EXEC"


//--------------------- .note.nv.tkinfo           --------------------------
	.section	.note.nv.tkinfo,"",@"SHT_NOTE"
	.sectionflags	@"SHF_NOTE_NV_TKINFO"
	.tkinfo
        /*0018*/ 	.word	0x00000002
        /*0030*/ 	.string	""
        /*0030*/ 	.string	"ptxas"
        /*0030*/ 	.string	"Cuda compilation tools, release 13.0, V13.0.88"
        /*0030*/ 	.string	"Build cuda_13.0.r13.0/compiler.36424714_0"
        /*0030*/ 	.string	"-arch sm_100 -m 64 "



//--------------------- .note.nv.cuinfo           --------------------------
	.section	.note.nv.cuinfo,"",@"SHT_NOTE"
	.sectionflags	@"SHF_NOTE_NV_CUINFO"
        /*0018*/ 	.short	0x0002
        /*001a*/ 	.short	0x0064
        /*001c*/ 	.short	0x0082
	.zero		2


//--------------------- .nv.info                  --------------------------
	.section	.nv.info,"",@"SHT_CUDA_INFO"
	.align	4


	//----- nvinfo : EIATTR_REGCOUNT
	.align		4
        /*0000*/ 	.byte	0x04, 0x2f
        /*0002*/ 	.short	(.L_1 - .L_0)
	.align		4
.L_0:
        /*0004*/ 	.word	index@(_Z9histogramPiS_i)
        /*0008*/ 	.word	0x0000000a


	//----- nvinfo : EIATTR_FRAME_SIZE
	.align		4
.L_1:
        /*000c*/ 	.byte	0x04, 0x11
        /*000e*/ 	.short	(.L_3 - .L_2)
	.align		4
.L_2:
        /*0010*/ 	.word	index@(_Z9histogramPiS_i)
        /*0014*/ 	.word	0x00000000


	//----- nvinfo : EIATTR_MIN_STACK_SIZE
	.align		4
.L_3:
        /*0018*/ 	.byte	0x04, 0x12
        /*001a*/ 	.short	(.L_5 - .L_4)
	.align		4
.L_4:
        /*001c*/ 	.word	index@(_Z9histogramPiS_i)
        /*0020*/ 	.word	0x00000000
.L_5:


//--------------------- .nv.compat                --------------------------
	.section	.nv.compat,"",@"SHT_CUDA_COMPAT_INFO"
	.align	4
        /*0000*/ 	.byte	0x02, 0x09, 0x00, 0x00, 0x02, 0x02, 0x01, 0x00, 0x02, 0x05, 0x05, 0x00, 0x03, 0x07, 0x01, 0x01
        /*0010*/ 	.byte	0x02, 0x03, 0x00, 0x00, 0x02, 0x06, 0x01, 0x00, 0x04, 0x0b, 0x08, 0x00, 0x09, 0x00, 0x00, 0x00
        /*0020*/ 	.byte	0x00, 0x00, 0x00, 0x00


//--------------------- .nv.info._Z9histogramPiS_i --------------------------
	.section	.nv.info._Z9histogramPiS_i,"",@"SHT_CUDA_INFO"
	.sectionflags	@""
	.align	4


	//----- nvinfo : EIATTR_CUDA_API_VERSION
	.align		4
        /*0000*/ 	.byte	0x04, 0x37
        /*0002*/ 	.short	(.L_7 - .L_6)
.L_6:
        /*0004*/ 	.word	0x00000082


	//----- nvinfo : EIATTR_KPARAM_INFO
	.align		4
.L_7:
        /*0008*/ 	.byte	0x04, 0x17
        /*000a*/ 	.short	(.L_9 - .L_8)
.L_8:
        /*000c*/ 	.word	0x00000000
        /*0010*/ 	.short	0x0002
        /*0012*/ 	.short	0x0010
        /*0014*/ 	.byte	0x00, 0xf0, 0x11, 0x00


	//----- nvinfo : EIATTR_KPARAM_INFO
	.align		4
.L_9:
        /*0018*/ 	.byte	0x04, 0x17
        /*001a*/ 	.short	(.L_11 - .L_10)
.L_10:
        /*001c*/ 	.word	0x00000000
        /*0020*/ 	.short	0x0001
        /*0022*/ 	.short	0x0008
        /*0024*/ 	.byte	0x00, 0xf5, 0x21, 0x00


	//----- nvinfo : EIATTR_KPARAM_INFO
	.align		4
.L_11:
        /*0028*/ 	.byte	0x04, 0x17
        /*002a*/ 	.short	(.L_13 - .L_12)
.L_12:
        /*002c*/ 	.word	0x00000000
        /*0030*/ 	.short	0x0000
        /*0032*/ 	.short	0x0000
        /*0034*/ 	.byte	0x00, 0xf5, 0x21, 0x00


	//----- nvinfo : EIATTR_SPARSE_MMA_MASK
	.align		4
.L_13:
        /*0038*/ 	.byte	0x03, 0x50
        /*003a*/ 	.short	0x0000


	//----- nvinfo : EIATTR_MAXREG_COUNT
	.align		4
        /*003c*/ 	.byte	0x03, 0x1b
        /*003e*/ 	.short	0x00ff


	//----- nvinfo : EIATTR_MERCURY_ISA_VERSION
	.align		4
        /*0040*/ 	.byte	0x03, 0x5f
        /*0042*/ 	.short	0x0101


	//----- nvinfo : EIATTR_VRC_CTA_INIT_COUNT
	.align		4
        /*0044*/ 	.byte	0x02, 0x4a
	.zero		1
	.zero		1


	//----- nvinfo : EIATTR_EXIT_INSTR_OFFSETS
	.align		4
        /*0048*/ 	.byte	0x04, 0x1c
        /*004a*/ 	.short	(.L_15 - .L_14)


	//   ....[0]....
.L_14:
        /*004c*/ 	.word	0x00000070


	//   ....[1]....
        /*0050*/ 	.word	0x00000100


	//----- nvinfo : EIATTR_CBANK_PARAM_SIZE
	.align		4
.L_15:
        /*0054*/ 	.byte	0x03, 0x19
        /*0056*/ 	.short	0x0014


	//----- nvinfo : EIATTR_PARAM_CBANK
	.align		4
        /*0058*/ 	.byte	0x04, 0x0a
        /*005a*/ 	.short	(.L_17 - .L_16)
	.align		4
.L_16:
        /*005c*/ 	.word	index@(.nv.constant0._Z9histogramPiS_i)
        /*0060*/ 	.short	0x0380
        /*0062*/ 	.short	0x0014


	//----- nvinfo : EIATTR_SW_WAR
	.align		4
.L_17:
        /*0064*/ 	.byte	0x04, 0x36
        /*0066*/ 	.short	(.L_19 - .L_18)
.L_18:
        /*0068*/ 	.word	0x00000008
.L_19:


//--------------------- .nv.callgraph             --------------------------
	.section	.nv.callgraph,"",@"SHT_CUDA_CALLGRAPH"
	.align	4
	.sectionentsize	8
	.align		4
        /*0000*/ 	.word	0x00000000
	.align		4
        /*0004*/ 	.word	0xffffffff
	.align		4
        /*0008*/ 	.word	0x00000000
	.align		4
        /*000c*/ 	.word	0xfffffffe
	.align		4
        /*0010*/ 	.word	0x00000000
	.align		4
        /*0014*/ 	.word	0xfffffffd
	.align		4
        /*0018*/ 	.word	0x00000000
	.align		4
        /*001c*/ 	.word	0xfffffffc


//--------------------- .text._Z9histogramPiS_i   --------------------------
	.section	.text._Z9histogramPiS_i,"ax",@progbits
	.align	128
        .global         _Z9histogramPiS_i
        .type           _Z9histogramPiS_i,@function
        .size           _Z9histogramPiS_i,(.L_x_1 - _Z9histogramPiS_i)
        .other          _Z9histogramPiS_i,@"STO_CUDA_ENTRY STV_DEFAULT"
_Z9histogramPiS_i:
.text._Z9histogramPiS_i:
[----:B------:R-:W-:Y:S01]  /*0000*/  LDC R1, c[0x0][0x37c] ;  /* 0x0000df00ff017b82 */ /* 0x000fe20000000800 */
[----:B------:R-:W0:Y:S07]  /*0010*/  S2R R0, SR_TID.X ;  /* 0x0000000000007919 */ /* 0x000e2e0000002100 */
[----:B------:R-:W0:Y:S01]  /*0020*/  S2UR UR4, SR_CTAID.X ;  /* 0x00000000000479c3 */ /* 0x000e220000002500 */
[----:B------:R-:W1:Y:S07]  /*0030*/  LDCU UR5, c[0x0][0x390] ;  /* 0x00007200ff0577ac */ /* 0x000e6e0008000800 */
[----:B------:R-:W0:Y:S02]  /*0040*/  LDC R5, c[0x0][0x360] ;  /* 0x0000d800ff057b82 */ /* 0x000e240000000800 */
[----:B0-----:R-:W-:-:S05]  /*0050*/  IMAD R5, R5, UR4, R0 ;  /* 0x0000000405057c24 */ /* 0x001fca000f8e0200 */
[----:B-1----:R-:W-:-:S13]  /*0060*/  ISETP.GE.AND P0, PT, R5, UR5, PT ;  /* 0x0000000505007c0c */ /* 0x002fda000bf06270 */
[----:B------:R-:W-:Y:S05]  /*0070*/  @P0 EXIT ;  /* 0x000000000000094d */ /* 0x000fea0003800000 */
[----:B------:R-:W0:Y:S01]  /*0080*/  LDC.64 R2, c[0x0][0x380] ;  /* 0x0000e000ff027b82 */ /* 0x000e220000000a00 */
[----:B------:R-:W1:Y:S01]  /*0090*/  LDCU.64 UR4, c[0x0][0x358] ;  /* 0x00006b00ff0477ac */ /* 0x000e620008000a00 */
[----:B0-----:R-:W-:-:S06]  /*00a0*/  IMAD.WIDE R2, R5, 0x4, R2 ;  /* 0x0000000405027825 */ /* 0x001fcc00078e0202 */
[----:B------:R-:W0:Y:S01]  /*00b0*/  LDC.64 R4, c[0x0][0x388] ;  /* 0x0000e200ff047b82 */ /* 0x000e220000000a00 */
[----:B-1----:R-:W0:Y:S01]  /*00c0*/  LDG.E R3, desc[UR4][R2.64] ;  /* 0x0000000402037981 */ /* 0x002e22000c1e1900 */
[----:B------:R-:W-:Y:S02]  /*00d0*/  HFMA2 R7, -RZ, RZ, 0, 5.9604644775390625e-08 ;  /* 0x00000001ff077431 */ /* 0x000fe400000001ff */
[----:B0-----:R-:W-:-:S05]  /*00e0*/  IMAD.WIDE R4, R3, 0x4, R4 ;  /* 0x0000000403047825 */ /* 0x001fca00078e0204 */
[----:B------:R-:W-:Y:S01]  /*00f0*/  REDG.E.ADD.STRONG.GPU desc[UR4][R4.64], R7 ;  /* 0x000000070400798e */ /* 0x000fe2000c12e104 */
[----:B------:R-:W-:Y:S05]  /*0100*/  EXIT ;  /* 0x000000000000794d */ /* 0x000fea0003800000 */
.L_x_0:
[----:B------:R-:W-:-:S00]  /*0110*/  BRA `(.L_x_0) ;  /* 0xfffffffc00fc7947 */ /* 0x000fc0000383ffff */
[----:B------:R-:W-:-:S00]  /*0120*/  NOP ;  /* 0x0000000000007918 */ /* 0x000fc00000000000 */
        /* <DEDUP_REMOVED lines=13> */
.L_x_1:


//--------------------- .nv.shared.reserved.0     --------------------------
	.section	.nv.shared.reserved.0,"aw",@nobits
	.weak		__nv_reservedSMEM_offset_0_alias
	.size		__nv_reservedSMEM_offset_0_alias, 0, 64
	.other		__nv_reservedSMEM_offset_0_alias,@"STO_CUDA_RESERVED_SHARED STV_DEFAULT"
__nv_reservedSMEM_offset_0_alias:
	.zero		0
	.zero		64


//--------------------- .nv.constant0._Z9histogramPiS_i --------------------------
	.section	.nv.constant0._Z9histogramPiS_i,"a",@progbits
	.sectionflags	@""
	.align	4
.nv.constant0._Z9histogramPiS_i:
	.zero		916


//--------------------- SYMBOLS --------------------------

	.type		.nv.reservedSmem.offset0,@object
	.size		.nv.reservedSmem.offset0,0x4
